	.headerflags	@"EF_CUDA_TEXMODE_UNIFIED EF_CUDA_64BIT_ADDRESS EF_CUDA_ACCELERATORS EF_CUDA_SM90 EF_CUDA_VIRTUAL_SM(EF_CUDA_SM90)"
	.elftype	@"ET_EXEC"


//--------------------- .nv.info                  --------------------------
	.section	.nv.info,"",@"SHT_CUDA_INFO"
	.align	4


	//----- nvinfo : EIATTR_REGCOUNT
	.align		4
        /*0000*/ 	.byte	0x04, 0x2f
        /*0002*/ 	.short	(.L_1 - .L_0)
	.align		4
.L_0:
        /*0004*/ 	.word	index@(triton_poi_fused__unsafe_index_add_convolution_mul_sub_21)
        /*0008*/ 	.word	0x00000020


	//----- nvinfo : EIATTR_MIN_STACK_SIZE
	.align		4
.L_1:
        /*000c*/ 	.byte	0x04, 0x12
        /*000e*/ 	.short	(.L_3 - .L_2)
	.align		4
.L_2:
        /*0010*/ 	.word	index@(triton_poi_fused__unsafe_index_add_convolution_mul_sub_21)
        /*0014*/ 	.word	0x00000000


	//----- nvinfo : EIATTR_FRAME_SIZE
	.align		4
.L_3:
        /*0018*/ 	.byte	0x04, 0x11
        /*001a*/ 	.short	(.L_5 - .L_4)
	.align		4
.L_4:
        /*001c*/ 	.word	index@(triton_poi_fused__unsafe_index_add_convolution_mul_sub_21)
        /*0020*/ 	.word	0x00000000


	//----- nvinfo : EIATTR_MIN_STACK_SIZE
	.align		4
.L_5:
        /*0024*/ 	.byte	0x04, 0x12
        /*0026*/ 	.short	(.L_7 - .L_6)
	.align		4
.L_6:
        /*0028*/ 	.word	index@(triton_poi_fused__unsafe_index_add_convolution_mul_sub_21)
        /*002c*/ 	.word	0x00000000
.L_7:


//--------------------- .nv.info.triton_poi_fused__unsafe_index_add_convolution_mul_sub_21 --------------------------
	.section	.nv.info.triton_poi_fused__unsafe_index_add_convolution_mul_sub_21,"",@"SHT_CUDA_INFO"
	.sectionflags	@""
	.align	4


	//----- nvinfo : EIATTR_CUDA_API_VERSION
	.align		4
        /*0000*/ 	.byte	0x04, 0x37
        /*0002*/ 	.short	(.L_9 - .L_8)
.L_8:
        /*0004*/ 	.word	0x0000007c


	//----- nvinfo : EIATTR_KPARAM_INFO
	.align		4
.L_9:
        /*0008*/ 	.byte	0x04, 0x17
        /*000a*/ 	.short	(.L_11 - .L_10)
.L_10:
        /*000c*/ 	.word	0x00000000
        /*0010*/ 	.short	0x000a
        /*0012*/ 	.short	0x0050
        /*0014*/ 	.byte	0x00, 0xf0, 0x11, 0x00


	//----- nvinfo : EIATTR_KPARAM_INFO
	.align		4
.L_11:
        /*0018*/ 	.byte	0x04, 0x17
        /*001a*/ 	.short	(.L_13 - .L_12)
.L_12:
        /*001c*/ 	.word	0x00000000
        /*0020*/ 	.short	0x0009
        /*0022*/ 	.short	0x0048
        /*0024*/ 	.byte	0x00, 0xf4, 0x21, 0x00


	//----- nvinfo : EIATTR_KPARAM_INFO
	.align		4
.L_13:
        /*0028*/ 	.byte	0x04, 0x17
        /*002a*/ 	.short	(.L_15 - .L_14)
.L_14:
        /*002c*/ 	.word	0x00000000
        /*0030*/ 	.short	0x0008
        /*0032*/ 	.short	0x0040
        /*0034*/ 	.byte	0x00, 0xf4, 0x21, 0x00


	//----- nvinfo : EIATTR_KPARAM_INFO
	.align		4
.L_15:
        /*0038*/ 	.byte	0x04, 0x17
        /*003a*/ 	.short	(.L_17 - .L_16)
.L_16:
        /*003c*/ 	.word	0x00000000
        /*0040*/ 	.short	0x0007
        /*0042*/ 	.short	0x0038
        /*0044*/ 	.byte	0x00, 0xf4, 0x21, 0x00


	//----- nvinfo : EIATTR_KPARAM_INFO
	.align		4
.L_17:
        /*0048*/ 	.byte	0x04, 0x17
        /*004a*/ 	.short	(.L_19 - .L_18)
.L_18:
        /*004c*/ 	.word	0x00000000
        /*0050*/ 	.short	0x0006
        /*0052*/ 	.short	0x0030
        /*0054*/ 	.byte	0x00, 0xf4, 0x21, 0x00


	//----- nvinfo : EIATTR_KPARAM_INFO
	.align		4
.L_19:
        /*0058*/ 	.byte	0x04, 0x17
        /*005a*/ 	.short	(.L_21 - .L_20)
.L_20:
        /*005c*/ 	.word	0x00000000
        /*0060*/ 	.short	0x0005
        /*0062*/ 	.short	0x0028
        /*0064*/ 	.byte	0x00, 0xf4, 0x21, 0x00


	//----- nvinfo : EIATTR_KPARAM_INFO
	.align		4
.L_21:
        /*0068*/ 	.byte	0x04, 0x17
        /*006a*/ 	.short	(.L_23 - .L_22)
.L_22:
        /*006c*/ 	.word	0x00000000
        /*0070*/ 	.short	0x0004
        /*0072*/ 	.short	0x0020
        /*0074*/ 	.byte	0x00, 0xf4, 0x21, 0x00


	//----- nvinfo : EIATTR_KPARAM_INFO
	.align		4
.L_23:
        /*0078*/ 	.byte	0x04, 0x17
        /*007a*/ 	.short	(.L_25 - .L_24)
.L_24:
        /*007c*/ 	.word	0x00000000
        /*0080*/ 	.short	0x0003
        /*0082*/ 	.short	0x0018
        /*0084*/ 	.byte	0x00, 0xf4, 0x21, 0x00


	//----- nvinfo : EIATTR_KPARAM_INFO
	.align		4
.L_25:
        /*0088*/ 	.byte	0x04, 0x17
        /*008a*/ 	.short	(.L_27 - .L_26)
.L_26:
        /*008c*/ 	.word	0x00000000
        /*0090*/ 	.short	0x0002
        /*0092*/ 	.short	0x0010
        /*0094*/ 	.byte	0x00, 0xf4, 0x21, 0x00


	//----- nvinfo : EIATTR_KPARAM_INFO
	.align		4
.L_27:
        /*0098*/ 	.byte	0x04, 0x17
        /*009a*/ 	.short	(.L_29 - .L_28)
.L_28:
        /*009c*/ 	.word	0x00000000
        /*00a0*/ 	.short	0x0001
        /*00a2*/ 	.short	0x0008
        /*00a4*/ 	.byte	0x00, 0xf4, 0x21, 0x00


	//----- nvinfo : EIATTR_KPARAM_INFO
	.align		4
.L_29:
        /*00a8*/ 	.byte	0x04, 0x17
        /*00aa*/ 	.short	(.L_31 - .L_30)
.L_30:
        /*00ac*/ 	.word	0x00000000
        /*00b0*/ 	.short	0x0000
        /*00b2*/ 	.short	0x0000
        /*00b4*/ 	.byte	0x00, 0xf4, 0x21, 0x00


	//----- nvinfo : EIATTR_SPARSE_MMA_MASK
	.align		4
.L_31:
        /*00b8*/ 	.byte	0x03, 0x50
        /*00ba*/ 	.short	0x0000


	//----- nvinfo : EIATTR_MAXREG_COUNT
	.align		4
        /*00bc*/ 	.byte	0x03, 0x1b
        /*00be*/ 	.short	0x00ff


	//----- nvinfo : EIATTR_EXIT_INSTR_OFFSETS
	.align		4
        /*00c0*/ 	.byte	0x04, 0x1c
        /*00c2*/ 	.short	(.L_33 - .L_32)


	//   ....[0]....
.L_32:
        /*00c4*/ 	.word	0x00000880


	//----- nvinfo : EIATTR_REQNTID
	.align		4
.L_33:
        /*00c8*/ 	.byte	0x04, 0x10
        /*00ca*/ 	.short	(.L_35 - .L_34)
.L_34:
        /*00cc*/ 	.word	0x00000080
        /*00d0*/ 	.word	0x00000001
        /*00d4*/ 	.word	0x00000001


	//----- nvinfo : EIATTR_CBANK_PARAM_SIZE
	.align		4
.L_35:
        /*00d8*/ 	.byte	0x03, 0x19
        /*00da*/ 	.short	0x0054


	//----- nvinfo : EIATTR_PARAM_CBANK
	.align		4
        /*00dc*/ 	.byte	0x04, 0x0a
        /*00de*/ 	.short	(.L_37 - .L_36)
	.align		4
.L_36:
        /*00e0*/ 	.word	index@(.nv.constant0.triton_poi_fused__unsafe_index_add_convolution_mul_sub_21)
        /*00e4*/ 	.short	0x0210
        /*00e6*/ 	.short	0x0054


	//----- nvinfo : EIATTR_SW_WAR
	.align		4
.L_37:
        /*00e8*/ 	.byte	0x04, 0x36
        /*00ea*/ 	.short	(.L_39 - .L_38)
.L_38:
        /*00ec*/ 	.word	0x00000008
.L_39:


//--------------------- .nv.callgraph             --------------------------
	.section	.nv.callgraph,"",@"SHT_CUDA_CALLGRAPH"
	.align	4
	.sectionentsize	8
	.align		4
        /*0000*/ 	.word	0x00000000
	.align		4
        /*0004*/ 	.word	0xffffffff
	.align		4
        /*0008*/ 	.word	0x00000000
	.align		4
        /*000c*/ 	.word	0xfffffffe
	.align		4
        /*0010*/ 	.word	0x00000000
	.align		4
        /*0014*/ 	.word	0xfffffffd
	.align		4
        /*0018*/ 	.word	0x00000000
	.align		4
        /*001c*/ 	.word	0xfffffffc


//--------------------- .text.triton_poi_fused__unsafe_index_add_convolution_mul_sub_21 --------------------------
	.section	.text.triton_poi_fused__unsafe_index_add_convolution_mul_sub_21,"ax",@progbits
	.align	128
        .global         triton_poi_fused__unsafe_index_add_convolution_mul_sub_21
        .type           triton_poi_fused__unsafe_index_add_convolution_mul_sub_21,@function
        .size           triton_poi_fused__unsafe_index_add_convolution_mul_sub_21,(.L_x_1 - triton_poi_fused__unsafe_index_add_convolution_mul_sub_21)
        .other          triton_poi_fused__unsafe_index_add_convolution_mul_sub_21,@"STO_CUDA_ENTRY STV_DEFAULT"
triton_poi_fused__unsafe_index_add_convolution_mul_sub_21:
.text.triton_poi_fused__unsafe_index_add_convolution_mul_sub_21:
[----:B------:R-:W-:Y:S01]  /*0000*/  LDC R1, c[0x0][0x28] ;  /* 0x00000a00ff017b82 */ /* 0x000fe20000000800 */
[----:B------:R-:W1:Y:S07]  /*0010*/  S2R R2, SR_TID.X ;  /* 0x0000000000027919 */ /* 0x000e6e0000002100 */
[----:B------:R-:W2:Y:S01]  /*0020*/  LDC.64 R14, c[0x0][0x218] ;  /* 0x00008600ff0e7b82 */ /* 0x000ea20000000a00 */
[----:B------:R-:W-:Y:S01]  /*0030*/  ULDC.64 UR4, c[0x0][0x208] ;  /* 0x0000820000047ab9 */ /* 0x000fe20000000a00 */
[----:B------:R-:W-:Y:S01]  /*0040*/  ULDC.64 UR6, c[0x0][0x228] ;  /* 0x00008a0000067ab9 */ /* 0x000fe20000000a00 */
[----:B------:R-:W3:Y:S05]  /*0050*/  S2R R0, SR_CTAID.X ;  /* 0x0000000000007919 */ /* 0x000eea0000002500 */
[----:B------:R-:W4:Y:S08]  /*0060*/  LDC.64 R12, c[0x0][0x240] ;  /* 0x00009000ff0c7b82 */ /* 0x000f300000000a00 */
[----:B------:R-:W5:Y:S08]  /*0070*/  LDC.64 R4, c[0x0][0x220] ;  /* 0x00008800ff047b82 */ /* 0x000f700000000a00 */
[----:B------:R-:W4:Y:S01]  /*0080*/  LDC.64 R8, c[0x0][0x230] ;  /* 0x00008c00ff087b82 */ /* 0x000f220000000a00 */
[----:B-1----:R-:W-:-:S05]  /*0090*/  IMAD.SHL.U32 R2, R2, 0x2, RZ ;  /* 0x0000000202027824 */ /* 0x002fca00078e00ff */
[----:B------:R-:W-:-:S05]  /*00a0*/  LOP3.LUT R3, R2, 0xfe, RZ, 0xc0, !PT ;  /* 0x000000fe02037812 */ /* 0x000fca00078ec0ff */
[----:B---3--:R-:W-:-:S05]  /*00b0*/  IMAD R2, R0, 0x100, R3 ;  /* 0x0000010000027824 */ /* 0x008fca00078e0203 */
[----:B------:R-:W-:-:S04]  /*00c0*/  SHF.R.S32.HI R3, RZ, 0x1f, R2 ;  /* 0x0000001fff037819 */ /* 0x000fc80000011402 */
[----:B------:R-:W-:-:S04]  /*00d0*/  LEA.HI R3, R3, R2, RZ, 0x2 ;  /* 0x0000000203037211 */ /* 0x000fc800078f10ff */
[----:B------:R-:W-:Y:S02]  /*00e0*/  SHF.R.S32.HI R27, RZ, 0x2, R3 ;  /* 0x00000002ff1b7819 */ /* 0x000fe40000011403 */
[----:B------:R-:W-:Y:S02]  /*00f0*/  LOP3.LUT R25, R3, 0xfffffffc, RZ, 0xc0, !PT ;  /* 0xfffffffc03197812 */ /* 0x000fe400078ec0ff */
[----:B------:R-:W-:-:S04]  /*0100*/  LEA.HI R6, R27, R27, RZ, 0x2 ;  /* 0x0000001b1b067211 */ /* 0x000fc800078f10ff */
[----:B------:R-:W-:-:S05]  /*0110*/  LOP3.LUT R6, R6, 0xfffffffc, RZ, 0xc0, !PT ;  /* 0xfffffffc06067812 */ /* 0x000fca00078ec0ff */
[----:B------:R-:W-:-:S04]  /*0120*/  IMAD.IADD R27, R27, 0x1, -R6 ;  /* 0x000000011b1b7824 */ /* 0x000fc800078e0a06 */
[----:B--2---:R-:W-:-:S06]  /*0130*/  IMAD.WIDE R14, R27, 0x8, R14 ;  /* 0x000000081b0e7825 */ /* 0x004fcc00078e020e */
[----:B------:R-:W2:Y:S01]  /*0140*/  LDG.E.EL.64 R14, desc[UR4][R14.64] ;  /* 0x000000040e0e7981 */ /* 0x000ea2000c2e1b00 */
[----:B------:R-:W-:Y:S02]  /*0150*/  IMAD.IADD R25, R2, 0x1, -R25 ;  /* 0x0000000102197824 */ /* 0x000fe400078e0a19 */
[----:B----4-:R-:W-:-:S04]  /*0160*/  IMAD.WIDE R12, R27, 0x8, R12 ;  /* 0x000000081b0c7825 */ /* 0x010fc800078e020c */
[C---:B-----5:R-:W-:Y:S02]  /*0170*/  IMAD.WIDE R4, R25.reuse, 0x8, R4 ;  /* 0x0000000819047825 */ /* 0x060fe400078e0204 */
[----:B------:R-:W3:Y:S04]  /*0180*/  LDG.E.EL.64 R12, desc[UR4][R12.64] ;  /* 0x000000040c0c7981 */ /* 0x000ee8000c2e1b00 */
[----:B------:R-:W4:Y:S01]  /*0190*/  LDG.E.EL.128 R4, desc[UR4][R4.64] ;  /* 0x0000000404047981 */ /* 0x000f22000c2e1d00 */
[----:B0-----:R-:W-:-:S06]  /*01a0*/  IMAD.WIDE R8, R25, 0x8, R8 ;  /* 0x0000000819087825 */ /* 0x001fcc00078e0208 */
[----:B------:R-:W5:Y:S01]  /*01b0*/  LDG.E.EL.128 R8, desc[UR4][R8.64] ;  /* 0x0000000408087981 */ /* 0x000f62000c2e1d00 */
[----:B------:R-:W-:Y:S02]  /*01c0*/  SHF.R.S32.HI R0, RZ, 0x17, R0 ;  /* 0x00000017ff007819 */ /* 0x000fe40000011400 */
[----:B--2---:R-:W-:-:S04]  /*01d0*/  SHF.R.U32.HI R17, RZ, 0x1e, R15 ;  /* 0x0000001eff117819 */ /* 0x004fc8000001160f */
[----:B------:R-:W-:-:S04]  /*01e0*/  LOP3.LUT R17, R17, 0x2, RZ, 0xc0, !PT ;  /* 0x0000000211117812 */ /* 0x000fc800078ec0ff */
[----:B------:R-:W-:Y:S02]  /*01f0*/  IADD3 R17, P0, R14, R17, RZ ;  /* 0x000000110e117210 */ /* 0x000fe40007f1e0ff */
[----:B---3--:R-:W-:-:S03]  /*0200*/  SHF.R.U32.HI R3, RZ, 0x1e, R13 ;  /* 0x0000001eff037819 */ /* 0x008fc6000001160d */
[----:B------:R-:W-:Y:S01]  /*0210*/  IMAD.X R16, RZ, RZ, R15, P0 ;  /* 0x000000ffff107224 */ /* 0x000fe200000e060f */
[----:B----4-:R-:W-:Y:S02]  /*0220*/  LEA R19, P0, R4, UR6, 0x2 ;  /* 0x0000000604137c11 */ /* 0x010fe4000f8010ff */
[----:B------:R-:W-:Y:S02]  /*0230*/  LEA R14, P1, R6, UR6, 0x2 ;  /* 0x00000006060e7c11 */ /* 0x000fe4000f8210ff */
[----:B------:R-:W-:Y:S02]  /*0240*/  SHF.R.U32.HI R15, RZ, 0x1c, R7 ;  /* 0x0000001cff0f7819 */ /* 0x000fe40000011607 */
[----:B------:R-:W-:Y:S02]  /*0250*/  LOP3.LUT R3, R3, 0x2, RZ, 0xc0, !PT ;  /* 0x0000000203037812 */ /* 0x000fe400078ec0ff */
[--C-:B------:R-:W-:Y:S02]  /*0260*/  SHF.R.U32.HI R18, RZ, 0x1c, R5.reuse ;  /* 0x0000001cff127819 */ /* 0x100fe40000011605 */
[----:B------:R-:W-:-:S02]  /*0270*/  LEA.HI.X R4, R4, UR7, R5, 0x2, P0 ;  /* 0x0000000704047c11 */ /* 0x000fc400080f1405 */
[----:B------:R-:W-:Y:S02]  /*0280*/  LEA.HI.X R5, R6, UR7, R7, 0x2, P1 ;  /* 0x0000000706057c11 */ /* 0x000fe400088f1407 */
[----:B------:R-:W-:Y:S02]  /*0290*/  LOP3.LUT R7, R15, 0x8, RZ, 0xc0, !PT ;  /* 0x000000080f077812 */ /* 0x000fe400078ec0ff */
[----:B------:R-:W-:Y:S02]  /*02a0*/  IADD3 R12, P2, R12, R3, RZ ;  /* 0x000000030c0c7210 */ /* 0x000fe40007f5e0ff */
[----:B------:R-:W-:Y:S02]  /*02b0*/  LOP3.LUT R18, R18, 0x8, RZ, 0xc0, !PT ;  /* 0x0000000812127812 */ /* 0x000fe400078ec0ff */
[----:B------:R-:W-:Y:S02]  /*02c0*/  IADD3 R14, P1, R7, R14, RZ ;  /* 0x0000000e070e7210 */ /* 0x000fe40007f3e0ff */
[----:B------:R-:W-:-:S02]  /*02d0*/  IADD3.X R7, RZ, R13, RZ, P2, !PT ;  /* 0x0000000dff077210 */ /* 0x000fc400017fe4ff */
[----:B------:R-:W-:Y:S02]  /*02e0*/  SGXT R3, R0, 0x1 ;  /* 0x000000010003781a */ /* 0x000fe40000000200 */
[----:B------:R-:W-:Y:S02]  /*02f0*/  IADD3 R18, P0, R18, R19, RZ ;  /* 0x0000001312127210 */ /* 0x000fe40007f1e0ff */
[C---:B------:R-:W-:Y:S01]  /*0300*/  SHF.L.U64.HI R13, R17.reuse, 0x3, R16 ;  /* 0x00000003110d7819 */ /* 0x040fe20000010210 */
[----:B------:R-:W-:Y:S01]  /*0310*/  IMAD.SHL.U32 R17, R17, 0x8, RZ ;  /* 0x0000000811117824 */ /* 0x000fe200078e00ff */
[C---:B------:R-:W-:Y:S01]  /*0320*/  SHF.L.U64.HI R16, R12.reuse, 0x3, R7 ;  /* 0x000000030c107819 */ /* 0x040fe20000010207 */
[----:B------:R-:W-:Y:S01]  /*0330*/  IMAD.SHL.U32 R12, R12, 0x8, RZ ;  /* 0x000000080c0c7824 */ /* 0x000fe200078e00ff */
[----:B------:R-:W-:Y:S01]  /*0340*/  LEA.HI R3, R3, R2, RZ, 0x4 ;  /* 0x0000000203037211 */ /* 0x000fe200078f20ff */
[----:B------:R-:W-:Y:S01]  /*0350*/  IMAD.X R4, RZ, RZ, R4, P0 ;  /* 0x000000ffff047224 */ /* 0x000fe200000e0604 */
[----:B------:R-:W-:-:S02]  /*0360*/  IADD3 R22, P0, R17, R18, RZ ;  /* 0x0000001211167210 */ /* 0x000fc40007f1e0ff */
[----:B------:R-:W-:Y:S02]  /*0370*/  SHF.R.S32.HI R6, RZ, 0x4, R3 ;  /* 0x00000004ff067819 */ /* 0x000fe40000011403 */
[----:B------:R-:W-:Y:S01]  /*0380*/  IADD3 R18, P2, R12, R18, RZ ;  /* 0x000000120c127210 */ /* 0x000fe20007f5e0ff */
[----:B------:R-:W-:Y:S02]  /*0390*/  IMAD.X R5, RZ, RZ, R5, P1 ;  /* 0x000000ffff057224 */ /* 0x000fe400008e0605 */
[----:B------:R-:W-:Y:S02]  /*03a0*/  IMAD.SHL.U32 R0, R6, 0x4, RZ ;  /* 0x0000000406007824 */ /* 0x000fe400078e00ff */
[----:B------:R-:W-:Y:S01]  /*03b0*/  IMAD.X R19, R16, 0x1, R4, P2 ;  /* 0x0000000110137824 */ /* 0x000fe200010e0604 */
[----:B------:R-:W-:Y:S02]  /*03c0*/  IADD3 R20, P1, R14, R17, RZ ;  /* 0x000000110e147210 */ /* 0x000fe40007f3e0ff */
[----:B------:R-:W-:Y:S01]  /*03d0*/  IADD3.X R23, R13, R4, RZ, P0, !PT ;  /* 0x000000040d177210 */ /* 0x000fe200007fe4ff */
[----:B------:R-:W-:Y:S01]  /*03e0*/  IMAD.WIDE R18, R0, 0x4, R18 ;  /* 0x0000000400127825 */ /* 0x000fe200078e0212 */
[----:B------:R-:W-:-:S03]  /*03f0*/  IADD3 R14, P0, R12, R14, RZ ;  /* 0x0000000e0c0e7210 */ /* 0x000fc60007f1e0ff */
[----:B------:R-:W-:Y:S02]  /*0400*/  IMAD.X R21, R5, 0x1, R13, P1 ;  /* 0x0000000105157824 */ /* 0x000fe400008e060d */
[----:B------:R-:W-:Y:S01]  /*0410*/  IMAD.X R15, R16, 0x1, R5, P0 ;  /* 0x00000001100f7824 */ /* 0x000fe200000e0605 */
[----:B-----5:R-:W-:Y:S01]  /*0420*/  SHF.R.U32.HI R26, RZ, 0x1c, R9 ;  /* 0x0000001cff1a7819 */ /* 0x020fe20000011609 */
[----:B------:R0:W2:Y:S01]  /*0430*/  LDG.E.EL R5, desc[UR4][R18.64] ;  /* 0x0000000412057981 */ /* 0x0000a2000c2e1900 */
[----:B------:R-:W-:Y:S01]  /*0440*/  SHF.R.U32.HI R24, RZ, 0x1c, R11 ;  /* 0x0000001cff187819 */ /* 0x000fe2000001160b */
[----:B------:R-:W-:Y:S01]  /*0450*/  IMAD.WIDE R28, R0, 0x4, R14 ;  /* 0x00000004001c7825 */ /* 0x000fe200078e020e */
[----:B------:R-:W-:Y:S02]  /*0460*/  LOP3.LUT R26, R26, 0x8, RZ, 0xc0, !PT ;  /* 0x000000081a1a7812 */ /* 0x000fe400078ec0ff */
[----:B0-----:R-:W-:Y:S01]  /*0470*/  LEA R19, P0, R8, UR6, 0x2 ;  /* 0x0000000608137c11 */ /* 0x001fe2000f8010ff */
[----:B------:R-:W-:-:S03]  /*0480*/  IMAD.WIDE R20, R0, 0x4, R20 ;  /* 0x0000000400147825 */ /* 0x000fc600078e0214 */
[----:B------:R-:W-:Y:S02]  /*0490*/  LEA.HI.X R15, R8, UR7, R9, 0x2, P0 ;  /* 0x00000007080f7c11 */ /* 0x000fe400080f1409 */
[----:B------:R-:W-:Y:S01]  /*04a0*/  LEA R8, P0, R10, UR6, 0x2 ;  /* 0x000000060a087c11 */ /* 0x000fe2000f8010ff */
[----:B------:R0:W3:Y:S01]  /*04b0*/  LDG.E.EL R4, desc[UR4][R20.64] ;  /* 0x0000000414047981 */ /* 0x0000e2000c2e1900 */
[----:B------:R-:W-:Y:S02]  /*04c0*/  LOP3.LUT R9, R24, 0x8, RZ, 0xc0, !PT ;  /* 0x0000000818097812 */ /* 0x000fe400078ec0ff */
[----:B------:R-:W-:Y:S01]  /*04d0*/  IADD3 R14, P1, R26, R19, RZ ;  /* 0x000000131a0e7210 */ /* 0x000fe20007f3e0ff */
[----:B------:R-:W-:Y:S01]  /*04e0*/  IMAD.WIDE R22, R0, 0x4, R22 ;  /* 0x0000000400167825 */ /* 0x000fe200078e0216 */
[----:B------:R-:W-:Y:S01]  /*04f0*/  LEA.HI.X R11, R10, UR7, R11, 0x2, P0 ;  /* 0x000000070a0b7c11 */ /* 0x000fe200080f140b */
[----:B------:R-:W4:Y:S01]  /*0500*/  LDG.E.EL R24, desc[UR4][R28.64] ;  /* 0x000000041c187981 */ /* 0x000f22000c2e1900 */
[----:B------:R-:W-:-:S02]  /*0510*/  IADD3 R9, P0, R9, R8, RZ ;  /* 0x0000000809097210 */ /* 0x000fc40007f1e0ff */
[----:B------:R-:W-:Y:S01]  /*0520*/  IADD3.X R18, RZ, R15, RZ, P1, !PT ;  /* 0x0000000fff127210 */ /* 0x000fe20000ffe4ff */
[----:B------:R1:W5:Y:S01]  /*0530*/  LDG.E.EL R7, desc[UR4][R22.64] ;  /* 0x0000000416077981 */ /* 0x000362000c2e1900 */
[----:B0-----:R-:W-:Y:S02]  /*0540*/  IADD3 R20, P1, R14, R17, RZ ;  /* 0x000000110e147210 */ /* 0x001fe40007f3e0ff */
[----:B------:R-:W-:Y:S02]  /*0550*/  IADD3 R8, P3, R12, R14, RZ ;  /* 0x0000000e0c087210 */ /* 0x000fe40007f7e0ff */
[----:B------:R-:W-:Y:S01]  /*0560*/  IADD3 R10, P2, R9, R17, RZ ;  /* 0x00000011090a7210 */ /* 0x000fe20007f5e0ff */
[----:B------:R-:W0:Y:S01]  /*0570*/  LDC.64 R14, c[0x0][0x238] ;  /* 0x00008e00ff0e7b82 */ /* 0x000e220000000a00 */
[----:B------:R-:W-:Y:S01]  /*0580*/  IMAD.X R17, RZ, RZ, R11, P0 ;  /* 0x000000ffff117224 */ /* 0x000fe200000e060b */
[----:B------:R-:W-:Y:S01]  /*0590*/  IADD3 R12, P4, R12, R9, RZ ;  /* 0x000000090c0c7210 */ /* 0x000fe20007f9e0ff */
[----:B------:R-:W-:-:S02]  /*05a0*/  IMAD.X R21, R18, 0x1, R13, P1 ;  /* 0x0000000112157824 */ /* 0x000fc400008e060d */
[C---:B------:R-:W-:Y:S01]  /*05b0*/  IMAD.X R9, R16.reuse, 0x1, R18, P3 ;  /* 0x0000000110097824 */ /* 0x040fe200018e0612 */
[----:B------:R-:W-:Y:S01]  /*05c0*/  IADD3.X R11, R17, R13, RZ, P2, !PT ;  /* 0x0000000d110b7210 */ /* 0x000fe200017fe4ff */
[----:B------:R-:W-:Y:S01]  /*05d0*/  IMAD.X R13, R16, 0x1, R17, P4 ;  /* 0x00000001100d7824 */ /* 0x000fe200020e0611 */
[----:B------:R-:W0:Y:S01]  /*05e0*/  LDC.64 R18, c[0x0][0x258] ;  /* 0x00009600ff127b82 */ /* 0x000e220000000a00 */
[----:B------:R-:W-:-:S07]  /*05f0*/  SHF.R.S32.HI R3, RZ, 0x1f, R3 ;  /* 0x0000001fff037819 */ /* 0x000fce0000011403 */
[----:B------:R-:W0:Y:S08]  /*0600*/  LDC.64 R16, c[0x0][0x248] ;  /* 0x00009200ff107b82 */ /* 0x000e300000000a00 */
[----:B-1----:R-:W1:Y:S01]  /*0610*/  LDC.64 R22, c[0x0][0x250] ;  /* 0x00009400ff167b82 */ /* 0x002e620000000a00 */
[----:B------:R-:W-:Y:S01]  /*0620*/  LEA.HI R3, R3, R6, RZ, 0x8 ;  /* 0x0000000603037211 */ /* 0x000fe200078f40ff */
[----:B------:R-:W-:-:S04]  /*0630*/  IMAD.WIDE R20, R0, 0x4, R20 ;  /* 0x0000000400147825 */ /* 0x000fc800078e0214 */
[C---:B------:R-:W-:Y:S01]  /*0640*/  IMAD.WIDE R8, R0.reuse, 0x4, R8 ;  /* 0x0000000400087825 */ /* 0x040fe200078e0208 */
[----:B------:R-:W-:Y:S01]  /*0650*/  LOP3.LUT R3, R3, 0xffffff00, RZ, 0xc0, !PT ;  /* 0xffffff0003037812 */ /* 0x000fe200078ec0ff */
[----:B------:R-:W5:Y:S02]  /*0660*/  LDG.E.EL R20, desc[UR4][R20.64] ;  /* 0x0000000414147981 */ /* 0x000f64000c2e1900 */
[C---:B------:R-:W-:Y:S02]  /*0670*/  IMAD.WIDE R10, R0.reuse, 0x4, R10 ;  /* 0x00000004000a7825 */ /* 0x040fe400078e020a */
[----:B------:R-:W2:Y:S02]  /*0680*/  LDG.E.EL R8, desc[UR4][R8.64] ;  /* 0x0000000408087981 */ /* 0x000ea4000c2e1900 */
[----:B------:R-:W-:Y:S02]  /*0690*/  IMAD.WIDE R12, R0, 0x4, R12 ;  /* 0x00000004000c7825 */ /* 0x000fe400078e020c */
[----:B------:R-:W3:Y:S02]  /*06a0*/  LDG.E.EL R11, desc[UR4][R10.64] ;  /* 0x000000040a0b7981 */ /* 0x000ee4000c2e1900 */
[----:B0-----:R-:W-:-:S02]  /*06b0*/  IMAD.WIDE R14, R25, 0x4, R14 ;  /* 0x00000004190e7825 */ /* 0x001fc400078e020e */
[----:B------:R-:W4:Y:S02]  /*06c0*/  LDG.E.EL R13, desc[UR4][R12.64] ;  /* 0x000000040c0d7981 */ /* 0x000f24000c2e1900 */
[----:B------:R-:W-:Y:S02]  /*06d0*/  IMAD.IADD R3, R6, 0x1, -R3 ;  /* 0x0000000106037824 */ /* 0x000fe400078e0a03 */
[----:B------:R-:W4:Y:S01]  /*06e0*/  LDG.E.EL.64 R14, desc[UR4][R14.64] ;  /* 0x000000040e0e7981 */ /* 0x000f22000c2e1b00 */
[----:B------:R-:W-:Y:S02]  /*06f0*/  IMAD.WIDE R16, R27, 0x4, R16 ;  /* 0x000000041b107825 */ /* 0x000fe400078e0210 */
[----:B------:R-:W0:Y:S02]  /*0700*/  LDC.64 R26, c[0x0][0x210] ;  /* 0x00008400ff1a7b82 */ /* 0x000e240000000a00 */
[----:B------:R-:W-:Y:S02]  /*0710*/  IMAD.WIDE R18, R3, 0x4, R18 ;  /* 0x0000000403127825 */ /* 0x000fe400078e0212 */
[----:B------:R-:W4:Y:S02]  /*0720*/  LDG.E.EL R16, desc[UR4][R16.64] ;  /* 0x0000000410107981 */ /* 0x000f24000c2e1900 */
[----:B-1----:R-:W-:-:S02]  /*0730*/  IMAD.WIDE R22, R2, 0x4, R22 ;  /* 0x0000000402167825 */ /* 0x002fc400078e0216 */
[----:B------:R-:W4:Y:S04]  /*0740*/  LDG.E.EL R18, desc[UR4][R18.64] ;  /* 0x0000000412127981 */ /* 0x000f28000c2e1900 */
[----:B------:R-:W4:Y:S01]  /*0750*/  LDG.E.64 R22, desc[UR4][R22.64] ;  /* 0x0000000416167981 */ /* 0x000f22000c1e1b00 */
[----:B0-----:R-:W-:-:S04]  /*0760*/  IMAD.WIDE R26, R2, 0x4, R26 ;  /* 0x00000004021a7825 */ /* 0x001fc800078e021a */
[----:B-----5:R-:W-:Y:S01]  /*0770*/  FADD R20, -R7, R20 ;  /* 0x0000001407147221 */ /* 0x020fe20000000100 */
[----:B--2---:R-:W-:Y:S01]  /*0780*/  FADD R8, -R5, R8 ;  /* 0x0000000805087221 */ /* 0x004fe20000000100 */
[----:B---3--:R-:W-:Y:S01]  /*0790*/  FADD R11, -R4, R11 ;  /* 0x0000000b040b7221 */ /* 0x008fe20000000100 */
[----:B----4-:R-:W-:Y:S01]  /*07a0*/  FADD R13, -R24, R13 ;  /* 0x0000000d180d7221 */ /* 0x010fe20000000100 */
[C---:B------:R-:W-:Y:S01]  /*07b0*/  FFMA R7, R14.reuse, R20, R7 ;  /* 0x000000140e077223 */ /* 0x040fe20000000007 */
[----:B------:R-:W-:Y:S01]  /*07c0*/  FFMA R8, R14, R8, R5 ;  /* 0x000000080e087223 */ /* 0x000fe20000000005 */
[C---:B------:R-:W-:Y:S01]  /*07d0*/  FFMA R11, R15.reuse, R11, R4 ;  /* 0x0000000b0f0b7223 */ /* 0x040fe20000000004 */
[----:B------:R-:W-:Y:S02]  /*07e0*/  FFMA R24, R15, R13, R24 ;  /* 0x0000000d0f187223 */ /* 0x000fe40000000018 */
[----:B------:R-:W-:Y:S02]  /*07f0*/  FADD R8, -R7, R8 ;  /* 0x0000000807087221 */ /* 0x000fe40000000100 */
[----:B------:R-:W-:-:S02]  /*0800*/  FADD R24, -R11, R24 ;  /* 0x000000180b187221 */ /* 0x000fc40000000100 */
[C---:B------:R-:W-:Y:S02]  /*0810*/  FFMA R8, R16.reuse, R8, R7 ;  /* 0x0000000810087223 */ /* 0x040fe40000000007 */
[----:B------:R-:W-:Y:S01]  /*0820*/  FFMA R24, R16, R24, R11 ;  /* 0x0000001810187223 */ /* 0x000fe2000000000b */
[--C-:B------:R-:W-:Y:S01]  /*0830*/  FADD R3, R22, R18.reuse ;  /* 0x0000001216037221 */ /* 0x100fe20000000000 */
[----:B------:R-:W-:-:S03]  /*0840*/  FADD R23, R23, R18 ;  /* 0x0000001217177221 */ /* 0x000fc60000000000 */
[----:B------:R-:W-:Y:S01]  /*0850*/  FADD R8, R8, R3 ;  /* 0x0000000308087221 */ /* 0x000fe20000000000 */
[----:B------:R-:W-:-:S05]  /*0860*/  FADD R9, R24, R23 ;  /* 0x0000001718097221 */ /* 0x000fca0000000000 */
[----:B------:R-:W-:Y:S01]  /*0870*/  STG.E.64 desc[UR4][R26.64], R8 ;  /* 0x000000081a007986 */ /* 0x000fe2000c101b04 */
[----:B------:R-:W-:Y:S05]  /*0880*/  EXIT ;  /* 0x000000000000794d */ /* 0x000fea0003800000 */
.L_x_0:
[----:B------:R-:W-:-:S00]  /*0890*/  BRA `(.L_x_0) ;  /* 0xfffffffc00fc7947 */ /* 0x000fc0000383ffff */
[----:B------:R-:W-:-:S00]  /*08a0*/  NOP ;  /* 0x0000000000007918 */ /* 0x000fc00000000000 */
        /* <DEDUP_REMOVED lines=13> */
.L_x_1:


//--------------------- .nv.constant0.triton_poi_fused__unsafe_index_add_convolution_mul_sub_21 --------------------------
	.section	.nv.constant0.triton_poi_fused__unsafe_index_add_convolution_mul_sub_21,"a",@progbits
	.sectionflags	@""
	.align	4
.nv.constant0.triton_poi_fused__unsafe_index_add_convolution_mul_sub_21:
	.zero		612
